//
// Generated by NVIDIA NVVM Compiler
//
// Compiler Build ID: CL-36424714
// Cuda compilation tools, release 13.0, V13.0.88
// Based on NVVM 20.0.0
//

.version 9.0
.target sm_100
.address_size 64

	// .globl	_Z17reduction_kernel2ILj256EEvPKfPfm
// _ZZ17reduction_kernel2ILj256EEvPKfPfmE4smem has been demoted

.visible .entry _Z17reduction_kernel2ILj256EEvPKfPfm(
	.param .u64 .ptr .align 1 _Z17reduction_kernel2ILj256EEvPKfPfm_param_0,
	.param .u64 .ptr .align 1 _Z17reduction_kernel2ILj256EEvPKfPfm_param_1,
	.param .u64 _Z17reduction_kernel2ILj256EEvPKfPfm_param_2
)
{
	.reg .pred 	%p<7>;
	.reg .b32 	%r<10>;
	.reg .b32 	%f<34>;
	.reg .b64 	%rd<15>;
	// demoted variable
	.shared .align 4 .b8 _ZZ17reduction_kernel2ILj256EEvPKfPfmE4smem[1024];
	ld.param.u64 	%rd6, [_Z17reduction_kernel2ILj256EEvPKfPfm_param_0];
	ld.param.u64 	%rd7, [_Z17reduction_kernel2ILj256EEvPKfPfm_param_1];
	ld.param.u64 	%rd8, [_Z17reduction_kernel2ILj256EEvPKfPfm_param_2];
	mov.u32 	%r1, %ntid.x;
	mov.u32 	%r2, %ctaid.x;
	mov.u32 	%r3, %tid.x;
	mad.lo.s32 	%r5, %r1, %r2, %r3;
	cvt.s64.s32 	%rd14, %r5;
	setp.le.u64 	%p1, %rd8, %rd14;
	mov.f32 	%f33, 0f00000000;
	@%p1 bra 	$L__BB0_3;
	mov.u32 	%r6, %nctaid.x;
	mul.lo.s32 	%r7, %r1, %r6;
	cvt.s64.s32 	%rd2, %r7;
	cvta.to.global.u64 	%rd3, %rd6;
	mov.f32 	%f33, 0f00000000;
$L__BB0_2:
	shl.b64 	%rd9, %rd14, 2;
	add.s64 	%rd10, %rd3, %rd9;
	ld.global.f32 	%f6, [%rd10];
	add.f32 	%f33, %f33, %f6;
	add.s64 	%rd14, %rd14, %rd2;
	setp.lt.u64 	%p2, %rd14, %rd8;
	@%p2 bra 	$L__BB0_2;
$L__BB0_3:
	shl.b32 	%r8, %r3, 2;
	mov.u32 	%r9, _ZZ17reduction_kernel2ILj256EEvPKfPfmE4smem;
	add.s32 	%r4, %r9, %r8;
	st.shared.f32 	[%r4], %f33;
	bar.sync 	0;
	setp.gt.u32 	%p3, %r3, 127;
	@%p3 bra 	$L__BB0_5;
	ld.shared.f32 	%f7, [%r4+512];
	ld.shared.f32 	%f8, [%r4];
	add.f32 	%f9, %f7, %f8;
	st.shared.f32 	[%r4], %f9;
$L__BB0_5:
	bar.sync 	0;
	setp.gt.u32 	%p4, %r3, 63;
	@%p4 bra 	$L__BB0_7;
	ld.shared.f32 	%f10, [%r4+256];
	ld.shared.f32 	%f11, [%r4];
	add.f32 	%f12, %f10, %f11;
	st.shared.f32 	[%r4], %f12;
$L__BB0_7:
	bar.sync 	0;
	setp.gt.u32 	%p5, %r3, 31;
	@%p5 bra 	$L__BB0_10;
	ld.volatile.shared.f32 	%f13, [%r4+128];
	ld.volatile.shared.f32 	%f14, [%r4];
	add.f32 	%f15, %f13, %f14;
	st.volatile.shared.f32 	[%r4], %f15;
	ld.volatile.shared.f32 	%f16, [%r4+64];
	ld.volatile.shared.f32 	%f17, [%r4];
	add.f32 	%f18, %f16, %f17;
	st.volatile.shared.f32 	[%r4], %f18;
	ld.volatile.shared.f32 	%f19, [%r4+32];
	ld.volatile.shared.f32 	%f20, [%r4];
	add.f32 	%f21, %f19, %f20;
	st.volatile.shared.f32 	[%r4], %f21;
	ld.volatile.shared.f32 	%f22, [%r4+16];
	ld.volatile.shared.f32 	%f23, [%r4];
	add.f32 	%f24, %f22, %f23;
	st.volatile.shared.f32 	[%r4], %f24;
	ld.volatile.shared.f32 	%f25, [%r4+8];
	ld.volatile.shared.f32 	%f26, [%r4];
	add.f32 	%f27, %f25, %f26;
	st.volatile.shared.f32 	[%r4], %f27;
	ld.volatile.shared.f32 	%f28, [%r4+4];
	ld.volatile.shared.f32 	%f29, [%r4];
	add.f32 	%f30, %f28, %f29;
	st.volatile.shared.f32 	[%r4], %f30;
	setp.ne.s32 	%p6, %r3, 0;
	@%p6 bra 	$L__BB0_10;
	ld.shared.f32 	%f31, [_ZZ17reduction_kernel2ILj256EEvPKfPfmE4smem];
	cvta.to.global.u64 	%rd11, %rd7;
	mul.wide.u32 	%rd12, %r2, 4;
	add.s64 	%rd13, %rd11, %rd12;
	st.global.f32 	[%rd13], %f31;
$L__BB0_10:
	ret;

}


// ===== COMPILED SASS (sm_100) =====

	.target	sm_100

	.elftype	@"ET_EXEC"


//--------------------- .note.nv.tkinfo           --------------------------
	.section	.note.nv.tkinfo,"",@"SHT_NOTE"
	.sectionflags	@"SHF_NOTE_NV_TKINFO"
	.tkinfo
        /*0018*/ 	.word	0x00000002
        /*0030*/ 	.string	""
        /*0030*/ 	.string	"ptxas"
        /*0030*/ 	.string	"Cuda compilation tools, release 13.0, V13.0.88"
        /*0030*/ 	.string	"Build cuda_13.0.r13.0/compiler.36424714_0"
        /*0030*/ 	.string	"-arch sm_100 -m 64 "



//--------------------- .note.nv.cuinfo           --------------------------
	.section	.note.nv.cuinfo,"",@"SHT_NOTE"
	.sectionflags	@"SHF_NOTE_NV_CUINFO"
        /*0018*/ 	.short	0x0002
        /*001a*/ 	.short	0x0064
        /*001c*/ 	.short	0x0082
	.zero		2


//--------------------- .nv.info                  --------------------------
	.section	.nv.info,"",@"SHT_CUDA_INFO"
	.align	4


	//----- nvinfo : EIATTR_REGCOUNT
	.align		4
        /*0000*/ 	.byte	0x04, 0x2f
        /*0002*/ 	.short	(.L_1 - .L_0)
	.align		4
.L_0:
        /*0004*/ 	.word	index@(_Z17reduction_kernel2ILj256EEvPKfPfm)
        /*0008*/ 	.word	0x0000000b


	//----- nvinfo : EIATTR_FRAME_SIZE
	.align		4
.L_1:
        /*000c*/ 	.byte	0x04, 0x11
        /*000e*/ 	.short	(.L_3 - .L_2)
	.align		4
.L_2:
        /*0010*/ 	.word	index@(_Z17reduction_kernel2ILj256EEvPKfPfm)
        /*0014*/ 	.word	0x00000000


	//----- nvinfo : EIATTR_MIN_STACK_SIZE
	.align		4
.L_3:
        /*0018*/ 	.byte	0x04, 0x12
        /*001a*/ 	.short	(.L_5 - .L_4)
	.align		4
.L_4:
        /*001c*/ 	.word	index@(_Z17reduction_kernel2ILj256EEvPKfPfm)
        /*0020*/ 	.word	0x00000000
.L_5:


//--------------------- .nv.compat                --------------------------
	.section	.nv.compat,"",@"SHT_CUDA_COMPAT_INFO"
	.align	4
        /*0000*/ 	.byte	0x02, 0x09, 0x00, 0x00, 0x02, 0x02, 0x01, 0x00, 0x02, 0x05, 0x05, 0x00, 0x03, 0x07, 0x01, 0x01
        /*0010*/ 	.byte	0x02, 0x03, 0x00, 0x00, 0x02, 0x06, 0x01, 0x00, 0x04, 0x0b, 0x08, 0x00, 0x09, 0x00, 0x00, 0x00
        /*0020*/ 	.byte	0x00, 0x00, 0x00, 0x00


//--------------------- .nv.info._Z17reduction_kernel2ILj256EEvPKfPfm --------------------------
	.section	.nv.info._Z17reduction_kernel2ILj256EEvPKfPfm,"",@"SHT_CUDA_INFO"
	.sectionflags	@""
	.align	4


	//----- nvinfo : EIATTR_CUDA_API_VERSION
	.align		4
        /*0000*/ 	.byte	0x04, 0x37
        /*0002*/ 	.short	(.L_7 - .L_6)
.L_6:
        /*0004*/ 	.word	0x00000082


	//----- nvinfo : EIATTR_KPARAM_INFO
	.align		4
.L_7:
        /*0008*/ 	.byte	0x04, 0x17
        /*000a*/ 	.short	(.L_9 - .L_8)
.L_8:
        /*000c*/ 	.word	0x00000000
        /*0010*/ 	.short	0x0002
        /*0012*/ 	.short	0x0010
        /*0014*/ 	.byte	0x00, 0xf0, 0x21, 0x00


	//----- nvinfo : EIATTR_KPARAM_INFO
	.align		4
.L_9:
        /*0018*/ 	.byte	0x04, 0x17
        /*001a*/ 	.short	(.L_11 - .L_10)
.L_10:
        /*001c*/ 	.word	0x00000000
        /*0020*/ 	.short	0x0001
        /*0022*/ 	.short	0x0008
        /*0024*/ 	.byte	0x00, 0xf5, 0x21, 0x00


	//----- nvinfo : EIATTR_KPARAM_INFO
	.align		4
.L_11:
        /*0028*/ 	.byte	0x04, 0x17
        /*002a*/ 	.short	(.L_13 - .L_12)
.L_12:
        /*002c*/ 	.word	0x00000000
        /*0030*/ 	.short	0x0000
        /*0032*/ 	.short	0x0000
        /*0034*/ 	.byte	0x00, 0xf5, 0x21, 0x00


	//----- nvinfo : EIATTR_SPARSE_MMA_MASK
	.align		4
.L_13:
        /*0038*/ 	.byte	0x03, 0x50
        /*003a*/ 	.short	0x0000


	//----- nvinfo : EIATTR_MAXREG_COUNT
	.align		4
        /*003c*/ 	.byte	0x03, 0x1b
        /*003e*/ 	.short	0x00ff


	//----- nvinfo : EIATTR_NUM_BARRIERS
	.align		4
        /*0040*/ 	.byte	0x02, 0x4c
        /*0042*/ 	.byte	0x01
	.zero		1


	//----- nvinfo : EIATTR_MERCURY_ISA_VERSION
	.align		4
        /*0044*/ 	.byte	0x03, 0x5f
        /*0046*/ 	.short	0x0101


	//----- nvinfo : EIATTR_VRC_CTA_INIT_COUNT
	.align		4
        /*0048*/ 	.byte	0x02, 0x4a
	.zero		1
	.zero		1


	//----- nvinfo : EIATTR_EXIT_INSTR_OFFSETS
	.align		4
        /*004c*/ 	.byte	0x04, 0x1c
        /*004e*/ 	.short	(.L_15 - .L_14)


	//   ....[0]....
.L_14:
        /*0050*/ 	.word	0x00000300


	//   ....[1]....
        /*0054*/ 	.word	0x000004a0


	//   ....[2]....
        /*0058*/ 	.word	0x000004f0


	//----- nvinfo : EIATTR_CRS_STACK_SIZE
	.align		4
.L_15:
        /*005c*/ 	.byte	0x04, 0x1e
        /*005e*/ 	.short	(.L_17 - .L_16)
.L_16:
        /*0060*/ 	.word	0x00000000


	//----- nvinfo : EIATTR_CBANK_PARAM_SIZE
	.align		4
.L_17:
        /*0064*/ 	.byte	0x03, 0x19
        /*0066*/ 	.short	0x0018


	//----- nvinfo : EIATTR_PARAM_CBANK
	.align		4
        /*0068*/ 	.byte	0x04, 0x0a
        /*006a*/ 	.short	(.L_19 - .L_18)
	.align		4
.L_18:
        /*006c*/ 	.word	index@(.nv.constant0._Z17reduction_kernel2ILj256EEvPKfPfm)
        /*0070*/ 	.short	0x0380
        /*0072*/ 	.short	0x0018


	//----- nvinfo : EIATTR_SW_WAR
	.align		4
.L_19:
        /*0074*/ 	.byte	0x04, 0x36
        /*0076*/ 	.short	(.L_21 - .L_20)
.L_20:
        /*0078*/ 	.word	0x00000008
.L_21:


//--------------------- .nv.callgraph             --------------------------
	.section	.nv.callgraph,"",@"SHT_CUDA_CALLGRAPH"
	.align	4
	.sectionentsize	8
	.align		4
        /*0000*/ 	.word	0x00000000
	.align		4
        /*0004*/ 	.word	0xffffffff
	.align		4
        /*0008*/ 	.word	0x00000000
	.align		4
        /*000c*/ 	.word	0xfffffffe
	.align		4
        /*0010*/ 	.word	0x00000000
	.align		4
        /*0014*/ 	.word	0xfffffffd
	.align		4
        /*0018*/ 	.word	0x00000000
	.align		4
        /*001c*/ 	.word	0xfffffffc


//--------------------- .text._Z17reduction_kernel2ILj256EEvPKfPfm --------------------------
	.section	.text._Z17reduction_kernel2ILj256EEvPKfPfm,"ax",@progbits
	.align	128
        .global         _Z17reduction_kernel2ILj256EEvPKfPfm
        .type           _Z17reduction_kernel2ILj256EEvPKfPfm,@function
        .size           _Z17reduction_kernel2ILj256EEvPKfPfm,(.L_x_4 - _Z17reduction_kernel2ILj256EEvPKfPfm)
        .other          _Z17reduction_kernel2ILj256EEvPKfPfm,@"STO_CUDA_ENTRY STV_DEFAULT"
_Z17reduction_kernel2ILj256EEvPKfPfm:
.text._Z17reduction_kernel2ILj256EEvPKfPfm:
[----:B------:R-:W-:Y:S01]  /*0000*/  LDC R1, c[0x0][0x37c] ;  /* 0x0000df00ff017b82 */ /* 0x000fe20000000800 */
[----:B------:R-:W0:Y:S01]  /*0010*/  S2R R0, SR_CTAID.X ;  /* 0x0000000000007919 */ /* 0x000e220000002500 */
[----:B------:R-:W0:Y:S01]  /*0020*/  LDCU UR8, c[0x0][0x360] ;  /* 0x00006c00ff0877ac */ /* 0x000e220008000800 */
[----:B------:R-:W-:Y:S01]  /*0030*/  BSSY.RECONVERGENT B0, `(.L_x_0) ;  /* 0x0000019000007945 */ /* 0x000fe20003800200 */
[----:B------:R-:W-:Y:S01]  /*0040*/  IMAD.MOV.U32 R6, RZ, RZ, RZ ;  /* 0x000000ffff067224 */ /* 0x000fe200078e00ff */
[----:B------:R-:W0:Y:S01]  /*0050*/  S2R R3, SR_TID.X ;  /* 0x0000000000037919 */ /* 0x000e220000002100 */
[----:B------:R-:W1:Y:S01]  /*0060*/  LDCU.64 UR10, c[0x0][0x390] ;  /* 0x00007200ff0a77ac */ /* 0x000e620008000a00 */
[----:B------:R-:W2:Y:S01]  /*0070*/  LDCU.64 UR6, c[0x0][0x358] ;  /* 0x00006b00ff0677ac */ /* 0x000ea20008000a00 */
[----:B------:R-:W3:Y:S01]  /*0080*/  LDCU.64 UR12, c[0x0][0x380] ;  /* 0x00007000ff0c77ac */ /* 0x000ee20008000a00 */
[----:B0-----:R-:W-:-:S05]  /*0090*/  IMAD R2, R0, UR8, R3 ;  /* 0x0000000800027c24 */ /* 0x001fca000f8e0203 */
[----:B-1----:R-:W-:Y:S02]  /*00a0*/  ISETP.GE.U32.AND P0, PT, R2, UR10, PT ;  /* 0x0000000a02007c0c */ /* 0x002fe4000bf06070 */
[----:B------:R-:W-:-:S04]  /*00b0*/  SHF.R.S32.HI R5, RZ, 0x1f, R2 ;  /* 0x0000001fff057819 */ /* 0x000fc80000011402 */
[----:B------:R-:W-:-:S13]  /*00c0*/  ISETP.GE.U32.AND.EX P0, PT, R5, UR11, PT, P0 ;  /* 0x0000000b05007c0c */ /* 0x000fda000bf06100 */
[----:B--23--:R-:W-:Y:S05]  /*00d0*/  @P0 BRA `(.L_x_1) ;  /* 0x0000000000380947 */ /* 0x00cfea0003800000 */
[----:B------:R-:W0:Y:S01]  /*00e0*/  LDC R4, c[0x0][0x370] ;  /* 0x0000dc00ff047b82 */ /* 0x000e220000000800 */
[----:B------:R-:W-:Y:S01]  /*00f0*/  IMAD.MOV.U32 R7, RZ, RZ, R2 ;  /* 0x000000ffff077224 */ /* 0x000fe200078e0002 */
[----:B------:R-:W-:Y:S01]  /*0100*/  MOV R8, R5 ;  /* 0x0000000500087202 */ /* 0x000fe20000000f00 */
[----:B------:R-:W-:Y:S02]  /*0110*/  IMAD.MOV.U32 R6, RZ, RZ, RZ ;  /* 0x000000ffff067224 */ /* 0x000fe400078e00ff */
[----:B0-----:R-:W-:-:S07]  /*0120*/  IMAD R2, R4, UR8, RZ ;  /* 0x0000000804027c24 */ /* 0x001fce000f8e02ff */
.L_x_2:
[----:B------:R-:W-:-:S04]  /*0130*/  LEA R4, P0, R7, UR12, 0x2 ;  /* 0x0000000c07047c11 */ /* 0x000fc8000f8010ff */
[----:B------:R-:W-:-:S06]  /*0140*/  LEA.HI.X R5, R7, UR13, R8, 0x2, P0 ;  /* 0x0000000d07057c11 */ /* 0x000fcc00080f1408 */
[----:B------:R-:W2:Y:S01]  /*0150*/  LDG.E R5, desc[UR6][R4.64] ;  /* 0x0000000604057981 */ /* 0x000ea2000c1e1900 */
[----:B------:R-:W-:-:S04]  /*0160*/  IADD3 R7, P0, PT, R2, R7, RZ ;  /* 0x0000000702077210 */ /* 0x000fc80007f1e0ff */
[----:B------:R-:W-:Y:S02]  /*0170*/  LEA.HI.X.SX32 R8, R2, R8, 0x1, P0 ;  /* 0x0000000802087211 */ /* 0x000fe400000f0eff */
[----:B------:R-:W-:-:S04]  /*0180*/  ISETP.GE.U32.AND P0, PT, R7, UR10, PT ;  /* 0x0000000a07007c0c */ /* 0x000fc8000bf06070 */
[----:B------:R-:W-:Y:S01]  /*0190*/  ISETP.GE.U32.AND.EX P0, PT, R8, UR11, PT, P0 ;  /* 0x0000000b08007c0c */ /* 0x000fe2000bf06100 */
[----:B--2---:R-:W-:-:S12]  /*01a0*/  FADD R6, R5, R6 ;  /* 0x0000000605067221 */ /* 0x004fd80000000000 */
[----:B------:R-:W-:Y:S05]  /*01b0*/  @!P0 BRA `(.L_x_2) ;  /* 0xfffffffc00dc8947 */ /* 0x000fea000383ffff */
.L_x_1:
[----:B------:R-:W-:Y:S05]  /*01c0*/  BSYNC.RECONVERGENT B0 ;  /* 0x0000000000007941 */ /* 0x000fea0003800200 */
.L_x_0:
[----:B------:R-:W0:Y:S01]  /*01d0*/  S2UR UR5, SR_CgaCtaId ;  /* 0x00000000000579c3 */ /* 0x000e220000008800 */
[----:B------:R-:W-:Y:S01]  /*01e0*/  UMOV UR4, 0x400 ;  /* 0x0000040000047882 */ /* 0x000fe20000000000 */
[C---:B------:R-:W-:Y:S02]  /*01f0*/  ISETP.GT.U32.AND P1, PT, R3.reuse, 0x7f, PT ;  /* 0x0000007f0300780c */ /* 0x040fe40003f24070 */
[----:B------:R-:W-:Y:S01]  /*0200*/  ISETP.GT.U32.AND P0, PT, R3, 0x3f, PT ;  /* 0x0000003f0300780c */ /* 0x000fe20003f04070 */
[----:B0-----:R-:W-:-:S06]  /*0210*/  ULEA UR4, UR5, UR4, 0x18 ;  /* 0x0000000405047291 */ /* 0x001fcc000f8ec0ff */
[----:B------:R-:W-:-:S05]  /*0220*/  LEA R5, R3, UR4, 0x2 ;  /* 0x0000000403057c11 */ /* 0x000fca000f8e10ff */
[----:B------:R-:W-:Y:S01]  /*0230*/  STS [R5], R6 ;  /* 0x0000000605007388 */ /* 0x000fe20000000800 */
[----:B------:R-:W-:Y:S06]  /*0240*/  BAR.SYNC.DEFER_BLOCKING 0x0 ;  /* 0x0000000000007b1d */ /* 0x000fec0000010000 */
[----:B------:R-:W-:Y:S04]  /*0250*/  @!P1 LDS R2, [R5+0x200] ;  /* 0x0002000005029984 */ /* 0x000fe80000000800 */
[----:B------:R-:W0:Y:S02]  /*0260*/  @!P1 LDS R7, [R5] ;  /* 0x0000000005079984 */ /* 0x000e240000000800 */
[----:B0-----:R-:W-:-:S05]  /*0270*/  @!P1 FADD R2, R2, R7 ;  /* 0x0000000702029221 */ /* 0x001fca0000000000 */
[----:B------:R-:W-:Y:S01]  /*0280*/  @!P1 STS [R5], R2 ;  /* 0x0000000205009388 */ /* 0x000fe20000000800 */
[----:B------:R-:W-:Y:S01]  /*0290*/  BAR.SYNC.DEFER_BLOCKING 0x0 ;  /* 0x0000000000007b1d */ /* 0x000fe20000010000 */
[----:B------:R-:W-:-:S05]  /*02a0*/  ISETP.GT.U32.AND P1, PT, R3, 0x1f, PT ;  /* 0x0000001f0300780c */ /* 0x000fca0003f24070 */
[----:B------:R-:W-:Y:S04]  /*02b0*/  @!P0 LDS R4, [R5+0x100] ;  /* 0x0001000005048984 */ /* 0x000fe80000000800 */
[----:B------:R-:W0:Y:S02]  /*02c0*/  @!P0 LDS R7, [R5] ;  /* 0x0000000005078984 */ /* 0x000e240000000800 */
[----:B0-----:R-:W-:-:S05]  /*02d0*/  @!P0 FADD R4, R4, R7 ;  /* 0x0000000704048221 */ /* 0x001fca0000000000 */
[----:B------:R0:W-:Y:S01]  /*02e0*/  @!P0 STS [R5], R4 ;  /* 0x0000000405008388 */ /* 0x0001e20000000800 */
[----:B------:R-:W-:Y:S06]  /*02f0*/  BAR.SYNC.DEFER_BLOCKING 0x0 ;  /* 0x0000000000007b1d */ /* 0x000fec0000010000 */
[----:B------:R-:W-:Y:S05]  /*0300*/  @P1 EXIT ;  /* 0x000000000000194d */ /* 0x000fea0003800000 */
[----:B------:R-:W-:Y:S01]  /*0310*/  LDS R2, [R5+0x80] ;  /* 0x0000800005027984 */ /* 0x000fe20000000800 */
[----:B------:R-:W-:-:S03]  /*0320*/  ISETP.NE.AND P0, PT, R3, RZ, PT ;  /* 0x000000ff0300720c */ /* 0x000fc60003f05270 */
[----:B------:R-:W1:Y:S02]  /*0330*/  LDS R7, [R5] ;  /* 0x0000000005077984 */ /* 0x000e640000000800 */
[----:B-1----:R-:W-:-:S05]  /*0340*/  FADD R2, R2, R7 ;  /* 0x0000000702027221 */ /* 0x002fca0000000000 */
[----:B------:R-:W-:Y:S04]  /*0350*/  STS [R5], R2 ;  /* 0x0000000205007388 */ /* 0x000fe80000000800 */
[----:B0-----:R-:W-:Y:S04]  /*0360*/  LDS R4, [R5+0x40] ;  /* 0x0000400005047984 */ /* 0x001fe80000000800 */
[----:B------:R-:W0:Y:S02]  /*0370*/  LDS R7, [R5] ;  /* 0x0000000005077984 */ /* 0x000e240000000800 */
[----:B0-----:R-:W-:-:S05]  /*0380*/  FADD R4, R4, R7 ;  /* 0x0000000704047221 */ /* 0x001fca0000000000 */
[----:B------:R-:W-:Y:S04]  /*0390*/  STS [R5], R4 ;  /* 0x0000000405007388 */ /* 0x000fe80000000800 */
[----:B------:R-:W-:Y:S04]  /*03a0*/  LDS R6, [R5+0x20] ;  /* 0x0000200005067984 */ /* 0x000fe80000000800 */
        /* <DEDUP_REMOVED lines=14> */
[----:B------:R0:W-:Y:S01]  /*0490*/  STS [R5], R4 ;  /* 0x0000000405007388 */ /* 0x0001e20000000800 */
[----:B------:R-:W-:Y:S05]  /*04a0*/  @P0 EXIT ;  /* 0x000000000000094d */ /* 0x000fea0003800000 */
[----:B0-----:R-:W0:Y:S01]  /*04b0*/  LDS R5, [UR4] ;  /* 0x00000004ff057984 */ /* 0x001e220008000800 */
[----:B------:R-:W1:Y:S02]  /*04c0*/  LDC.64 R2, c[0x0][0x388] ;  /* 0x0000e200ff027b82 */ /* 0x000e640000000a00 */
[----:B-1----:R-:W-:-:S05]  /*04d0*/  IMAD.WIDE.U32 R2, R0, 0x4, R2 ;  /* 0x0000000400027825 */ /* 0x002fca00078e0002 */
[----:B0-----:R-:W-:Y:S01]  /*04e0*/  STG.E desc[UR6][R2.64], R5 ;  /* 0x0000000502007986 */ /* 0x001fe2000c101906 */
[----:B------:R-:W-:Y:S05]  /*04f0*/  EXIT ;  /* 0x000000000000794d */ /* 0x000fea0003800000 */
.L_x_3:
[----:B------:R-:W-:-:S00]  /*0500*/  BRA `(.L_x_3) ;  /* 0xfffffffc00fc7947 */ /* 0x000fc0000383ffff */
[----:B------:R-:W-:-:S00]  /*0510*/  NOP ;  /* 0x0000000000007918 */ /* 0x000fc00000000000 */
        /* <DEDUP_REMOVED lines=14> */
.L_x_4:


//--------------------- .nv.shared._Z17reduction_kernel2ILj256EEvPKfPfm --------------------------
	.section	.nv.shared._Z17reduction_kernel2ILj256EEvPKfPfm,"aw",@nobits
	.sectionflags	@""
	.align	4
.nv.shared._Z17reduction_kernel2ILj256EEvPKfPfm:
	.zero		2048


//--------------------- .nv.shared.reserved.0     --------------------------
	.section	.nv.shared.reserved.0,"aw",@nobits
	.weak		__nv_reservedSMEM_offset_0_alias
	.size		__nv_reservedSMEM_offset_0_alias, 0, 64
	.other		__nv_reservedSMEM_offset_0_alias,@"STO_CUDA_RESERVED_SHARED STV_DEFAULT"
__nv_reservedSMEM_offset_0_alias:
	.zero		0
	.zero		64


//--------------------- .nv.constant0._Z17reduction_kernel2ILj256EEvPKfPfm --------------------------
	.section	.nv.constant0._Z17reduction_kernel2ILj256EEvPKfPfm,"a",@progbits
	.sectionflags	@""
	.align	4
.nv.constant0._Z17reduction_kernel2ILj256EEvPKfPfm:
	.zero		920


//--------------------- SYMBOLS --------------------------

	.type		.nv.reservedSmem.offset0,@object
	.size		.nv.reservedSmem.offset0,0x4
	.type		.nv.reservedSmem.cap,@object
	.size		.nv.reservedSmem.cap,0x4
